	.headerflags	@"EF_CUDA_TEXMODE_UNIFIED EF_CUDA_64BIT_ADDRESS EF_CUDA_ACCELERATORS EF_CUDA_SM90 EF_CUDA_VIRTUAL_SM(EF_CUDA_SM90)"
	.elftype	@"ET_EXEC"


//--------------------- .nv.info                  --------------------------
	.section	.nv.info,"",@"SHT_CUDA_INFO"
	.align	4


	//----- nvinfo : EIATTR_REGCOUNT
	.align		4
        /*0000*/ 	.byte	0x04, 0x2f
        /*0002*/ 	.short	(.L_3 - .L_2)
	.align		4
.L_2:
        /*0004*/ 	.word	index@(triton_poi_fused__native_batch_norm_legit_no_training_relu_0)
        /*0008*/ 	.word	0x00000016


	//----- nvinfo : EIATTR_MIN_STACK_SIZE
	.align		4
.L_3:
        /*000c*/ 	.byte	0x04, 0x12
        /*000e*/ 	.short	(.L_5 - .L_4)
	.align		4
.L_4:
        /*0010*/ 	.word	index@(triton_poi_fused__native_batch_norm_legit_no_training_relu_0)
        /*0014*/ 	.word	0x00000000


	//----- nvinfo : EIATTR_FRAME_SIZE
	.align		4
.L_5:
        /*0018*/ 	.byte	0x04, 0x11
        /*001a*/ 	.short	(.L_7 - .L_6)
	.align		4
.L_6:
        /*001c*/ 	.word	index@(triton_poi_fused__native_batch_norm_legit_no_training_relu_0)
        /*0020*/ 	.word	0x00000000


	//----- nvinfo : EIATTR_MIN_STACK_SIZE
	.align		4
.L_7:
        /*0024*/ 	.byte	0x04, 0x12
        /*0026*/ 	.short	(.L_9 - .L_8)
	.align		4
.L_8:
        /*0028*/ 	.word	index@(triton_poi_fused__native_batch_norm_legit_no_training_relu_0)
        /*002c*/ 	.word	0x00000000
.L_9:


//--------------------- .nv.info.triton_poi_fused__native_batch_norm_legit_no_training_relu_0 --------------------------
	.section	.nv.info.triton_poi_fused__native_batch_norm_legit_no_training_relu_0,"",@"SHT_CUDA_INFO"
	.sectionflags	@""
	.align	4


	//----- nvinfo : EIATTR_CUDA_API_VERSION
	.align		4
        /*0000*/ 	.byte	0x04, 0x37
        /*0002*/ 	.short	(.L_11 - .L_10)
.L_10:
        /*0004*/ 	.word	0x0000007c


	//----- nvinfo : EIATTR_KPARAM_INFO
	.align		4
.L_11:
        /*0008*/ 	.byte	0x04, 0x17
        /*000a*/ 	.short	(.L_13 - .L_12)
.L_12:
        /*000c*/ 	.word	0x00000000
        /*0010*/ 	.short	0x0005
        /*0012*/ 	.short	0x0028
        /*0014*/ 	.byte	0x00, 0xf0, 0x11, 0x00


	//----- nvinfo : EIATTR_KPARAM_INFO
	.align		4
.L_13:
        /*0018*/ 	.byte	0x04, 0x17
        /*001a*/ 	.short	(.L_15 - .L_14)
.L_14:
        /*001c*/ 	.word	0x00000000
        /*0020*/ 	.short	0x0004
        /*0022*/ 	.short	0x0020
        /*0024*/ 	.byte	0x00, 0xf4, 0x21, 0x00


	//----- nvinfo : EIATTR_KPARAM_INFO
	.align		4
.L_15:
        /*0028*/ 	.byte	0x04, 0x17
        /*002a*/ 	.short	(.L_17 - .L_16)
.L_16:
        /*002c*/ 	.word	0x00000000
        /*0030*/ 	.short	0x0003
        /*0032*/ 	.short	0x0018
        /*0034*/ 	.byte	0x00, 0xf4, 0x21, 0x00


	//----- nvinfo : EIATTR_KPARAM_INFO
	.align		4
.L_17:
        /*0038*/ 	.byte	0x04, 0x17
        /*003a*/ 	.short	(.L_19 - .L_18)
.L_18:
        /*003c*/ 	.word	0x00000000
        /*0040*/ 	.short	0x0002
        /*0042*/ 	.short	0x0010
        /*0044*/ 	.byte	0x00, 0xf4, 0x21, 0x00


	//----- nvinfo : EIATTR_KPARAM_INFO
	.align		4
.L_19:
        /*0048*/ 	.byte	0x04, 0x17
        /*004a*/ 	.short	(.L_21 - .L_20)
.L_20:
        /*004c*/ 	.word	0x00000000
        /*0050*/ 	.short	0x0001
        /*0052*/ 	.short	0x0008
        /*0054*/ 	.byte	0x00, 0xf4, 0x21, 0x00


	//----- nvinfo : EIATTR_KPARAM_INFO
	.align		4
.L_21:
        /*0058*/ 	.byte	0x04, 0x17
        /*005a*/ 	.short	(.L_23 - .L_22)
.L_22:
        /*005c*/ 	.word	0x00000000
        /*0060*/ 	.short	0x0000
        /*0062*/ 	.short	0x0000
        /*0064*/ 	.byte	0x00, 0xf4, 0x21, 0x00


	//----- nvinfo : EIATTR_SPARSE_MMA_MASK
	.align		4
.L_23:
        /*0068*/ 	.byte	0x03, 0x50
        /*006a*/ 	.short	0x0000


	//----- nvinfo : EIATTR_MAXREG_COUNT
	.align		4
        /*006c*/ 	.byte	0x03, 0x1b
        /*006e*/ 	.short	0x00ff


	//----- nvinfo : EIATTR_EXIT_INSTR_OFFSETS
	.align		4
        /*0070*/ 	.byte	0x04, 0x1c
        /*0072*/ 	.short	(.L_25 - .L_24)


	//   ....[0]....
.L_24:
        /*0074*/ 	.word	0x00000480


	//   ....[1]....
        /*0078*/ 	.word	0x000004a0


	//----- nvinfo : EIATTR_REQNTID
	.align		4
.L_25:
        /*007c*/ 	.byte	0x04, 0x10
        /*007e*/ 	.short	(.L_27 - .L_26)
.L_26:
        /*0080*/ 	.word	0x00000080
        /*0084*/ 	.word	0x00000001
        /*0088*/ 	.word	0x00000001


	//----- nvinfo : EIATTR_CBANK_PARAM_SIZE
	.align		4
.L_27:
        /*008c*/ 	.byte	0x03, 0x19
        /*008e*/ 	.short	0x002c


	//----- nvinfo : EIATTR_PARAM_CBANK
	.align		4
        /*0090*/ 	.byte	0x04, 0x0a
        /*0092*/ 	.short	(.L_29 - .L_28)
	.align		4
.L_28:
        /*0094*/ 	.word	index@(.nv.constant0.triton_poi_fused__native_batch_norm_legit_no_training_relu_0)
        /*0098*/ 	.short	0x0210
        /*009a*/ 	.short	0x002c


	//----- nvinfo : EIATTR_SW_WAR
	.align		4
.L_29:
        /*009c*/ 	.byte	0x04, 0x36
        /*009e*/ 	.short	(.L_31 - .L_30)
.L_30:
        /*00a0*/ 	.word	0x00000008
.L_31:


//--------------------- .nv.callgraph             --------------------------
	.section	.nv.callgraph,"",@"SHT_CUDA_CALLGRAPH"
	.align	4
	.sectionentsize	8
	.align		4
        /*0000*/ 	.word	0x00000000
	.align		4
        /*0004*/ 	.word	0xffffffff
	.align		4
        /*0008*/ 	.word	0x00000000
	.align		4
        /*000c*/ 	.word	0xfffffffe
	.align		4
        /*0010*/ 	.word	0x00000000
	.align		4
        /*0014*/ 	.word	0xfffffffd
	.align		4
        /*0018*/ 	.word	0x00000000
	.align		4
        /*001c*/ 	.word	0xfffffffc


//--------------------- .nv.constant4             --------------------------
	.section	.nv.constant4,"a",@progbits
	.align	8
	.align		8
.nv.constant4:
        /*0000*/ 	.dword	_$_str
	.align		8
        /*0008*/ 	.dword	_$_str_$_2


//--------------------- .text.triton_poi_fused__native_batch_norm_legit_no_training_relu_0 --------------------------
	.section	.text.triton_poi_fused__native_batch_norm_legit_no_training_relu_0,"ax",@progbits
	.align	128
        .global         triton_poi_fused__native_batch_norm_legit_no_training_relu_0
        .type           triton_poi_fused__native_batch_norm_legit_no_training_relu_0,@function
        .size           triton_poi_fused__native_batch_norm_legit_no_training_relu_0,(.L_x_1 - triton_poi_fused__native_batch_norm_legit_no_training_relu_0)
        .other          triton_poi_fused__native_batch_norm_legit_no_training_relu_0,@"STO_CUDA_ENTRY STV_DEFAULT"
triton_poi_fused__native_batch_norm_legit_no_training_relu_0:
.text.triton_poi_fused__native_batch_norm_legit_no_training_relu_0:
[----:B------:R-:W0:Y:S01]  /*0000*/  LDC R1, c[0x0][0x28] ;  /* 0x00000a00ff017b82 */ /* 0x000e220000000800 */
[----:B------:R-:W1:Y:S07]  /*0010*/  S2R R0, SR_TID.X ;  /* 0x0000000000007919 */ /* 0x000e6e0000002100 */
[----:B------:R-:W2:Y:S01]  /*0020*/  LDC.64 R10, c[0x0][0x220] ;  /* 0x00008800ff0a7b82 */ /* 0x000ea20000000a00 */
[----:B------:R-:W-:Y:S01]  /*0030*/  CS2R R6, SRZ ;  /* 0x0000000000067805 */ /* 0x000fe2000001ff00 */
[----:B------:R-:W-:Y:S01]  /*0040*/  ULDC.64 UR4, c[0x0][0x208] ;  /* 0x0000820000047ab9 */ /* 0x000fe20000000a00 */
[----:B------:R-:W3:Y:S05]  /*0050*/  S2R R5, SR_CTAID.X ;  /* 0x0000000000057919 */ /* 0x000eea0000002500 */
[----:B------:R-:W4:Y:S08]  /*0060*/  LDC.64 R14, c[0x0][0x218] ;  /* 0x00008600ff0e7b82 */ /* 0x000f300000000a00 */
[----:B------:R-:W5:Y:S08]  /*0070*/  LDC.64 R16, c[0x0][0x228] ;  /* 0x00008a00ff107b82 */ /* 0x000f700000000a00 */
[----:B------:R-:W4:Y:S01]  /*0080*/  LDC.64 R18, c[0x0][0x230] ;  /* 0x00008c00ff127b82 */ /* 0x000f220000000a00 */
[----:B-1----:R-:W-:Y:S01]  /*0090*/  IMAD.SHL.U32 R0, R0, 0x2, RZ ;  /* 0x0000000200007824 */ /* 0x002fe200078e00ff */
[----:B---3--:R-:W-:-:S04]  /*00a0*/  SHF.R.S32.HI R2, RZ, 0x17, R5 ;  /* 0x00000017ff027819 */ /* 0x008fc80000011405 */
[----:B------:R-:W-:Y:S02]  /*00b0*/  LOP3.LUT R0, R0, 0xfe, RZ, 0xc0, !PT ;  /* 0x000000fe00007812 */ /* 0x000fe400078ec0ff */
[----:B------:R-:W-:-:S03]  /*00c0*/  SGXT R2, R2, 0x1 ;  /* 0x000000010202781a */ /* 0x000fc60000000200 */
[----:B------:R-:W-:-:S05]  /*00d0*/  IMAD R5, R5, 0x100, R0 ;  /* 0x0000010005057824 */ /* 0x000fca00078e0200 */
[----:B------:R-:W-:Y:S02]  /*00e0*/  LEA.HI R2, R2, R5, RZ, 0x4 ;  /* 0x0000000502027211 */ /* 0x000fe400078f20ff */
[----:B------:R-:W-:Y:S02]  /*00f0*/  ISETP.GE.AND P0, PT, R5, 0x100, PT ;  /* 0x000001000500780c */ /* 0x000fe40003f06270 */
[----:B------:R-:W-:-:S04]  /*0100*/  SHF.R.S32.HI R2, RZ, 0x4, R2 ;  /* 0x00000004ff027819 */ /* 0x000fc80000011402 */
[----:B------:R-:W-:-:S04]  /*0110*/  LEA.HI R0, R2, R2, RZ, 0x2 ;  /* 0x0000000202007211 */ /* 0x000fc800078f10ff */
[----:B------:R-:W-:Y:S01]  /*0120*/  LOP3.LUT R3, R0, 0xfffffffc, RZ, 0xc0, !PT ;  /* 0xfffffffc00037812 */ /* 0x000fe200078ec0ff */
[----:B------:R-:W-:-:S03]  /*0130*/  IMAD.MOV.U32 R0, RZ, RZ, RZ ;  /* 0x000000ffff007224 */ /* 0x000fc600078e00ff */
[----:B------:R-:W-:Y:S02]  /*0140*/  IADD3 R9, R2, -R3, RZ ;  /* 0x8000000302097210 */ /* 0x000fe40007ffe0ff */
[----:B------:R-:W1:Y:S03]  /*0150*/  LDC.64 R2, c[0x0][0x210] ;  /* 0x00008400ff027b82 */ /* 0x000e660000000a00 */
[----:B--2---:R-:W-:-:S05]  /*0160*/  IMAD.WIDE R10, R9, 0x4, R10 ;  /* 0x00000004090a7825 */ /* 0x004fca00078e020a */
[----:B------:R-:W2:Y:S04]  /*0170*/  @!P0 LDG.E.EL R0, desc[UR4][R10.64] ;  /* 0x000000040a008981 */ /* 0x000ea8000c2e1900 */
[----:B------:R3:W2:Y:S01]  /*0180*/  @!P0 LDG.E.EL R6, desc[UR4][R10.64] ;  /* 0x000000040a068981 */ /* 0x0006a2000c2e1900 */
[----:B------:R-:W-:Y:S01]  /*0190*/  HFMA2.MMA R8, -RZ, RZ, 0, 0 ;  /* 0x00000000ff087435 */ /* 0x000fe200000001ff */
[----:B----4-:R-:W-:-:S05]  /*01a0*/  IMAD.WIDE R14, R9, 0x4, R14 ;  /* 0x00000004090e7825 */ /* 0x010fca00078e020e */
[----:B------:R-:W4:Y:S01]  /*01b0*/  @!P0 LDG.E.EL R7, desc[UR4][R14.64] ;  /* 0x000000040e078981 */ /* 0x000f22000c2e1900 */
[----:B-----5:R-:W-:-:S03]  /*01c0*/  IMAD.WIDE R16, R9, 0x4, R16 ;  /* 0x0000000409107825 */ /* 0x020fc600078e0210 */
[----:B------:R5:W4:Y:S01]  /*01d0*/  @!P0 LDG.E.EL R8, desc[UR4][R14.64] ;  /* 0x000000040e088981 */ /* 0x000b22000c2e1900 */
[----:B-1----:R-:W-:Y:S01]  /*01e0*/  IMAD.WIDE R2, R5, 0x4, R2 ;  /* 0x0000000405027825 */ /* 0x002fe200078e0202 */
[----:B------:R-:W-:Y:S02]  /*01f0*/  CS2R R4, SRZ ;  /* 0x0000000000047805 */ /* 0x000fe4000001ff00 */
[----:B---3--:R-:W-:Y:S01]  /*0200*/  CS2R R10, SRZ ;  /* 0x00000000000a7805 */ /* 0x008fe2000001ff00 */
[----:B0-----:R-:W-:-:S03]  /*0210*/  IMAD.WIDE R18, R9, 0x4, R18 ;  /* 0x0000000409127825 */ /* 0x001fc600078e0212 */
[----:B------:R-:W4:Y:S01]  /*0220*/  @!P0 LDG.E.64 R4, desc[UR4][R2.64] ;  /* 0x0000000402048981 */ /* 0x000f22000c1e1b00 */
[----:B------:R-:W-:Y:S01]  /*0230*/  IMAD.MOV.U32 R12, RZ, RZ, RZ ;  /* 0x000000ffff0c7224 */ /* 0x000fe200078e00ff */
[----:B------:R-:W-:Y:S02]  /*0240*/  MOV R9, RZ ;  /* 0x000000ff00097202 */ /* 0x000fe40000000f00 */
[----:B------:R-:W3:Y:S04]  /*0250*/  @!P0 LDG.E.EL R11, desc[UR4][R16.64] ;  /* 0x00000004100b8981 */ /* 0x000ee8000c2e1900 */
[----:B------:R-:W3:Y:S04]  /*0260*/  @!P0 LDG.E.EL R10, desc[UR4][R16.64] ;  /* 0x00000004100a8981 */ /* 0x000ee8000c2e1900 */
[----:B------:R-:W3:Y:S04]  /*0270*/  @!P0 LDG.E.EL R12, desc[UR4][R18.64] ;  /* 0x00000004120c8981 */ /* 0x000ee8000c2e1900 */
[----:B------:R-:W3:Y:S01]  /*0280*/  @!P0 LDG.E.EL R9, desc[UR4][R18.64] ;  /* 0x0000000412098981 */ /* 0x000ee2000c2e1900 */
[----:B-----5:R-:W-:Y:S01]  /*0290*/  HFMA2.MMA R15, -RZ, RZ, 1.625, 0 ;  /* 0x3e800000ff0f7435 */ /* 0x020fe200000001ff */
[----:B--2---:R-:W-:Y:S01]  /*02a0*/  FADD R0, R0, 9.9999997473787516356e-06 ;  /* 0x3727c5ac00007421 */ /* 0x004fe20000000000 */
[----:B------:R-:W-:-:S03]  /*02b0*/  FADD R6, R6, 9.9999997473787516356e-06 ;  /* 0x3727c5ac06067421 */ /* 0x000fc60000000000 */
[----:B------:R-:W0:Y:S08]  /*02c0*/  MUFU.SQRT R13, R0 ;  /* 0x00000000000d7308 */ /* 0x000e300000002000 */
[----:B------:R-:W1:Y:S01]  /*02d0*/  MUFU.SQRT R14, R6 ;  /* 0x00000006000e7308 */ /* 0x000e620000002000 */
[C---:B0-----:R-:W-:Y:S02]  /*02e0*/  FSETP.GT.AND P1, PT, R13.reuse, 8.50705917302346158658e+37, PT ;  /* 0x7e8000000d00780b */ /* 0x041fe40003f24000 */
[----:B------:R-:W-:-:S02]  /*02f0*/  FSETP.GEU.AND P3, PT, R13, 1.175494350822287508e-38, PT ;  /* 0x008000000d00780b */ /* 0x000fc40003f6e000 */
[C---:B-1----:R-:W-:Y:S02]  /*0300*/  FSETP.GT.AND P2, PT, R14.reuse, 8.50705917302346158658e+37, PT ;  /* 0x7e8000000e00780b */ /* 0x042fe40003f44000 */
[----:B------:R-:W-:-:S07]  /*0310*/  FSETP.GEU.AND P4, PT, R14, 1.175494350822287508e-38, PT ;  /* 0x008000000e00780b */ /* 0x000fce0003f8e000 */
[----:B------:R-:W-:-:S04]  /*0320*/  @P1 FMUL R13, R13, 0.25 ;  /* 0x3e8000000d0d1820 */ /* 0x000fc80000400000 */
[----:B------:R-:W-:Y:S01]  /*0330*/  @!P3 FMUL R13, R13, 16777216 ;  /* 0x4b8000000d0db820 */ /* 0x000fe20000400000 */
[----:B------:R-:W-:-:S04]  /*0340*/  @P2 FMUL R14, R14, 0.25 ;  /* 0x3e8000000e0e2820 */ /* 0x000fc80000400000 */
[----:B------:R-:W-:Y:S01]  /*0350*/  @!P4 FMUL R14, R14, 16777216 ;  /* 0x4b8000000e0ec820 */ /* 0x000fe20000400000 */
[----:B------:R-:W0:Y:S01]  /*0360*/  MUFU.RCP R13, R13 ;  /* 0x0000000d000d7308 */ /* 0x000e220000001000 */
[----:B------:R-:W-:-:S07]  /*0370*/  FSEL R0, R15, 1, P1 ;  /* 0x3f8000000f007808 */ /* 0x000fce0000800000 */
[----:B------:R-:W1:Y:S01]  /*0380*/  MUFU.RCP R14, R14 ;  /* 0x0000000e000e7308 */ /* 0x000e620000001000 */
[----:B------:R-:W-:Y:S01]  /*0390*/  FSEL R15, R15, 1, P2 ;  /* 0x3f8000000f0f7808 */ /* 0x000fe20001000000 */
[----:B------:R-:W-:Y:S01]  /*03a0*/  @!P3 FMUL R0, R0, 16777216 ;  /* 0x4b8000000000b820 */ /* 0x000fe20000400000 */
[----:B----4-:R-:W-:-:S03]  /*03b0*/  FADD R4, -R7, R4 ;  /* 0x0000000407047221 */ /* 0x010fc60000000100 */
[----:B------:R-:W-:Y:S01]  /*03c0*/  @!P4 FMUL R15, R15, 16777216 ;  /* 0x4b8000000f0fc820 */ /* 0x000fe20000400000 */
[----:B0-----:R-:W-:Y:S01]  /*03d0*/  FMUL R7, R13, R0 ;  /* 0x000000000d077220 */ /* 0x001fe20000400000 */
[----:B------:R-:W-:-:S03]  /*03e0*/  FADD R5, -R8, R5 ;  /* 0x0000000508057221 */ /* 0x000fc60000000100 */
[----:B------:R-:W-:Y:S01]  /*03f0*/  FMUL R7, R4, R7 ;  /* 0x0000000704077220 */ /* 0x000fe20000400000 */
[----:B-1----:R-:W-:-:S04]  /*0400*/  FMUL R0, R14, R15 ;  /* 0x0000000f0e007220 */ /* 0x002fc80000400000 */
[----:B------:R-:W-:Y:S01]  /*0410*/  FMUL R0, R5, R0 ;  /* 0x0000000005007220 */ /* 0x000fe20000400000 */
[----:B---3--:R-:W-:-:S03]  /*0420*/  FFMA R7, R7, R11, R12 ;  /* 0x0000000b07077223 */ /* 0x008fc6000000000c */
[----:B------:R-:W-:Y:S02]  /*0430*/  FFMA R0, R0, R10, R9 ;  /* 0x0000000a00007223 */ /* 0x000fe40000000009 */
[----:B------:R-:W-:-:S03]  /*0440*/  FSETP.GEU.AND P1, PT, R7, RZ, PT ;  /* 0x000000ff0700720b */ /* 0x000fc60003f2e000 */
[C---:B------:R-:W-:Y:S02]  /*0450*/  FSETP.GEU.AND P2, PT, R0.reuse, RZ, PT ;  /* 0x000000ff0000720b */ /* 0x040fe40003f4e000 */
[----:B------:R-:W-:Y:S02]  /*0460*/  FSEL R4, R7, RZ, P1 ;  /* 0x000000ff07047208 */ /* 0x000fe40000800000 */
[----:B------:R-:W-:Y:S01]  /*0470*/  FSEL R5, R0, RZ, P2 ;  /* 0x000000ff00057208 */ /* 0x000fe20001000000 */
[----:B------:R-:W-:Y:S08]  /*0480*/  @P0 EXIT ;  /* 0x000000000000094d */ /* 0x000ff00003800000 */
[----:B------:R-:W-:Y:S01]  /*0490*/  STG.E.64 desc[UR4][R2.64], R4 ;  /* 0x0000000402007986 */ /* 0x000fe2000c101b04 */
[----:B------:R-:W-:Y:S05]  /*04a0*/  EXIT ;  /* 0x000000000000794d */ /* 0x000fea0003800000 */
.L_x_0:
[----:B------:R-:W-:-:S00]  /*04b0*/  BRA `(.L_x_0) ;  /* 0xfffffffc00fc7947 */ /* 0x000fc0000383ffff */
[----:B------:R-:W-:-:S00]  /*04c0*/  NOP ;  /* 0x0000000000007918 */ /* 0x000fc00000000000 */
        /* <DEDUP_REMOVED lines=11> */
.L_x_1:


//--------------------- .nv.global.init           --------------------------
	.section	.nv.global.init,"aw",@progbits
.nv.global.init:
	.type		_$_str,@object
	.size		_$_str,(_$_str_$_2 - _$_str)
_$_str:
        /*0000*/ 	.byte	0x5f, 0x5f, 0x43, 0x55, 0x44, 0x41, 0x5f, 0x46, 0x54, 0x5a, 0x00
	.type		_$_str_$_2,@object
	.size		_$_str_$_2,(.L_1 - _$_str_$_2)
_$_str_$_2:
        /*000b*/ 	.byte	0x5f, 0x5f, 0x43, 0x55, 0x44, 0x41, 0x5f, 0x50, 0x52, 0x45, 0x43, 0x5f, 0x53, 0x51, 0x52, 0x54
        /*001b*/ 	.byte	0x00
.L_1:


//--------------------- .nv.constant0.triton_poi_fused__native_batch_norm_legit_no_training_relu_0 --------------------------
	.section	.nv.constant0.triton_poi_fused__native_batch_norm_legit_no_training_relu_0,"a",@progbits
	.sectionflags	@""
	.align	4
.nv.constant0.triton_poi_fused__native_batch_norm_legit_no_training_relu_0:
	.zero		572
